//
// Generated by NVIDIA NVVM Compiler
//
// Compiler Build ID: CL-36424714
// Cuda compilation tools, release 13.0, V13.0.88
// Based on NVVM 20.0.0
//

.version 9.0
.target sm_100
.address_size 64

	// .globl	_Z16cheby_fwd_kernelPKfPfiiii

.visible .entry _Z16cheby_fwd_kernelPKfPfiiii(
	.param .u64 .ptr .align 1 _Z16cheby_fwd_kernelPKfPfiiii_param_0,
	.param .u64 .ptr .align 1 _Z16cheby_fwd_kernelPKfPfiiii_param_1,
	.param .u32 _Z16cheby_fwd_kernelPKfPfiiii_param_2,
	.param .u32 _Z16cheby_fwd_kernelPKfPfiiii_param_3,
	.param .u32 _Z16cheby_fwd_kernelPKfPfiiii_param_4,
	.param .u32 _Z16cheby_fwd_kernelPKfPfiiii_param_5
)
{
	.reg .pred 	%p<11>;
	.reg .b32 	%r<41>;
	.reg .b32 	%f<71>;
	.reg .b64 	%rd<19>;

	ld.param.u64 	%rd4, [_Z16cheby_fwd_kernelPKfPfiiii_param_0];
	ld.param.u64 	%rd5, [_Z16cheby_fwd_kernelPKfPfiiii_param_1];
	ld.param.u32 	%r20, [_Z16cheby_fwd_kernelPKfPfiiii_param_4];
	ld.param.u32 	%r21, [_Z16cheby_fwd_kernelPKfPfiiii_param_5];
	cvta.to.global.u64 	%rd1, %rd5;
	mov.u32 	%r22, %ctaid.x;
	mov.u32 	%r23, %ntid.x;
	mov.u32 	%r24, %tid.x;
	mad.lo.s32 	%r1, %r22, %r23, %r24;
	setp.ge.s32 	%p1, %r1, %r21;
	@%p1 bra 	$L__BB0_14;
	cvta.to.global.u64 	%rd6, %rd4;
	mul.wide.s32 	%rd7, %r1, 4;
	add.s64 	%rd2, %rd6, %rd7;
	ld.global.f32 	%f1, [%rd2];
	mad.lo.s32 	%r35, %r1, %r20, %r1;
	mul.wide.s32 	%rd8, %r35, 4;
	add.s64 	%rd3, %rd1, %rd8;
	st.global.f32 	[%rd3+4], %f1;
	setp.lt.s32 	%p2, %r20, 2;
	@%p2 bra 	$L__BB0_14;
	add.s32 	%r3, %r35, -1;
	add.s32 	%r4, %r20, -1;
	add.s32 	%r26, %r20, -2;
	and.b32  	%r5, %r4, 7;
	setp.lt.u32 	%p3, %r26, 7;
	mov.b32 	%r39, 2;
	@%p3 bra 	$L__BB0_6;
	and.b32  	%r28, %r4, -8;
	neg.s32 	%r37, %r28;
	mov.b32 	%r36, 1;
$L__BB0_4:
	.pragma "nounroll";
	add.s32 	%r29, %r36, 1;
	add.s32 	%r30, %r35, 1;
	mul.wide.s32 	%rd9, %r30, 4;
	add.s64 	%rd10, %rd1, %rd9;
	ld.global.f32 	%f2, [%rd10];
	add.f32 	%f3, %f2, %f2;
	ld.global.f32 	%f4, [%rd2];
	mul.f32 	%f5, %f3, %f4;
	ld.global.f32 	%f6, [%rd10+-4];
	sub.f32 	%f7, %f5, %f6;
	st.global.f32 	[%rd10+4], %f7;
	add.f32 	%f8, %f7, %f7;
	ld.global.f32 	%f9, [%rd2];
	mul.f32 	%f10, %f8, %f9;
	sub.f32 	%f11, %f10, %f2;
	mul.wide.s32 	%rd11, %r29, 4;
	add.s64 	%rd12, %rd3, %rd11;
	st.global.f32 	[%rd12+4], %f11;
	ld.global.f32 	%f12, [%rd10+8];
	add.f32 	%f13, %f12, %f12;
	ld.global.f32 	%f14, [%rd2];
	mul.f32 	%f15, %f13, %f14;
	sub.f32 	%f16, %f15, %f7;
	st.global.f32 	[%rd10+12], %f16;
	add.f32 	%f17, %f16, %f16;
	ld.global.f32 	%f18, [%rd2];
	mul.f32 	%f19, %f17, %f18;
	sub.f32 	%f20, %f19, %f12;
	st.global.f32 	[%rd10+16], %f20;
	add.f32 	%f21, %f20, %f20;
	ld.global.f32 	%f22, [%rd2];
	mul.f32 	%f23, %f21, %f22;
	sub.f32 	%f24, %f23, %f16;
	st.global.f32 	[%rd10+20], %f24;
	add.f32 	%f25, %f24, %f24;
	ld.global.f32 	%f26, [%rd2];
	mul.f32 	%f27, %f25, %f26;
	sub.f32 	%f28, %f27, %f20;
	st.global.f32 	[%rd10+24], %f28;
	add.f32 	%f29, %f28, %f28;
	ld.global.f32 	%f30, [%rd2];
	mul.f32 	%f31, %f29, %f30;
	sub.f32 	%f32, %f31, %f24;
	st.global.f32 	[%rd10+28], %f32;
	add.f32 	%f33, %f32, %f32;
	ld.global.f32 	%f34, [%rd2];
	mul.f32 	%f35, %f33, %f34;
	sub.f32 	%f36, %f35, %f28;
	st.global.f32 	[%rd10+32], %f36;
	add.s32 	%r37, %r37, 8;
	add.s32 	%r36, %r36, 8;
	add.s32 	%r35, %r35, 8;
	setp.ne.s32 	%p4, %r37, 0;
	@%p4 bra 	$L__BB0_4;
	add.s32 	%r39, %r36, 1;
$L__BB0_6:
	setp.eq.s32 	%p5, %r5, 0;
	@%p5 bra 	$L__BB0_14;
	and.b32  	%r15, %r4, 3;
	setp.lt.u32 	%p6, %r5, 4;
	@%p6 bra 	$L__BB0_9;
	add.s32 	%r31, %r3, %r39;
	mul.wide.s32 	%rd13, %r31, 4;
	add.s64 	%rd14, %rd1, %rd13;
	ld.global.f32 	%f37, [%rd14];
	add.f32 	%f38, %f37, %f37;
	ld.global.f32 	%f39, [%rd2];
	mul.f32 	%f40, %f38, %f39;
	ld.global.f32 	%f41, [%rd14+-4];
	sub.f32 	%f42, %f40, %f41;
	st.global.f32 	[%rd14+4], %f42;
	add.f32 	%f43, %f42, %f42;
	ld.global.f32 	%f44, [%rd2];
	mul.f32 	%f45, %f43, %f44;
	sub.f32 	%f46, %f45, %f37;
	st.global.f32 	[%rd14+8], %f46;
	add.f32 	%f47, %f46, %f46;
	ld.global.f32 	%f48, [%rd2];
	mul.f32 	%f49, %f47, %f48;
	sub.f32 	%f50, %f49, %f42;
	st.global.f32 	[%rd14+12], %f50;
	add.f32 	%f51, %f50, %f50;
	ld.global.f32 	%f52, [%rd2];
	mul.f32 	%f53, %f51, %f52;
	sub.f32 	%f54, %f53, %f46;
	st.global.f32 	[%rd14+16], %f54;
	add.s32 	%r39, %r39, 4;
$L__BB0_9:
	setp.eq.s32 	%p7, %r15, 0;
	@%p7 bra 	$L__BB0_14;
	setp.eq.s32 	%p8, %r15, 1;
	@%p8 bra 	$L__BB0_12;
	add.s32 	%r32, %r3, %r39;
	mul.wide.s32 	%rd15, %r32, 4;
	add.s64 	%rd16, %rd1, %rd15;
	ld.global.f32 	%f55, [%rd16];
	add.f32 	%f56, %f55, %f55;
	ld.global.f32 	%f57, [%rd2];
	mul.f32 	%f58, %f56, %f57;
	ld.global.f32 	%f59, [%rd16+-4];
	sub.f32 	%f60, %f58, %f59;
	st.global.f32 	[%rd16+4], %f60;
	add.f32 	%f61, %f60, %f60;
	ld.global.f32 	%f62, [%rd2];
	mul.f32 	%f63, %f61, %f62;
	sub.f32 	%f64, %f63, %f55;
	st.global.f32 	[%rd16+8], %f64;
	add.s32 	%r39, %r39, 2;
$L__BB0_12:
	and.b32  	%r33, %r4, 1;
	setp.eq.b32 	%p9, %r33, 1;
	not.pred 	%p10, %p9;
	@%p10 bra 	$L__BB0_14;
	add.s32 	%r34, %r3, %r39;
	mul.wide.s32 	%rd17, %r34, 4;
	add.s64 	%rd18, %rd1, %rd17;
	ld.global.f32 	%f65, [%rd18];
	add.f32 	%f66, %f65, %f65;
	ld.global.f32 	%f67, [%rd2];
	mul.f32 	%f68, %f66, %f67;
	ld.global.f32 	%f69, [%rd18+-4];
	sub.f32 	%f70, %f68, %f69;
	st.global.f32 	[%rd18+4], %f70;
$L__BB0_14:
	ret;

}
	// .globl	_Z16cheby_bwd_kernelPKfS0_S0_Pfiiii
.visible .entry _Z16cheby_bwd_kernelPKfS0_S0_Pfiiii(
	.param .u64 .ptr .align 1 _Z16cheby_bwd_kernelPKfS0_S0_Pfiiii_param_0,
	.param .u64 .ptr .align 1 _Z16cheby_bwd_kernelPKfS0_S0_Pfiiii_param_1,
	.param .u64 .ptr .align 1 _Z16cheby_bwd_kernelPKfS0_S0_Pfiiii_param_2,
	.param .u64 .ptr .align 1 _Z16cheby_bwd_kernelPKfS0_S0_Pfiiii_param_3,
	.param .u32 _Z16cheby_bwd_kernelPKfS0_S0_Pfiiii_param_4,
	.param .u32 _Z16cheby_bwd_kernelPKfS0_S0_Pfiiii_param_5,
	.param .u32 _Z16cheby_bwd_kernelPKfS0_S0_Pfiiii_param_6,
	.param .u32 _Z16cheby_bwd_kernelPKfS0_S0_Pfiiii_param_7
)
{
	.reg .pred 	%p<11>;
	.reg .b32 	%r<41>;
	.reg .b32 	%f<122>;
	.reg .b64 	%rd<30>;

	ld.param.u64 	%rd4, [_Z16cheby_bwd_kernelPKfS0_S0_Pfiiii_param_0];
	ld.param.u64 	%rd5, [_Z16cheby_bwd_kernelPKfS0_S0_Pfiiii_param_1];
	ld.param.u64 	%rd7, [_Z16cheby_bwd_kernelPKfS0_S0_Pfiiii_param_2];
	ld.param.u64 	%rd6, [_Z16cheby_bwd_kernelPKfS0_S0_Pfiiii_param_3];
	ld.param.u32 	%r20, [_Z16cheby_bwd_kernelPKfS0_S0_Pfiiii_param_6];
	ld.param.u32 	%r21, [_Z16cheby_bwd_kernelPKfS0_S0_Pfiiii_param_7];
	cvta.to.global.u64 	%rd1, %rd7;
	mov.u32 	%r22, %ctaid.x;
	mov.u32 	%r23, %ntid.x;
	mov.u32 	%r24, %tid.x;
	mad.lo.s32 	%r1, %r22, %r23, %r24;
	setp.ge.s32 	%p1, %r1, %r21;
	@%p1 bra 	$L__BB1_14;
	cvta.to.global.u64 	%rd8, %rd4;
	cvta.to.global.u64 	%rd9, %rd6;
	cvta.to.global.u64 	%rd10, %rd5;
	mul.wide.s32 	%rd11, %r1, 4;
	add.s64 	%rd12, %rd10, %rd11;
	ld.global.f32 	%f1, [%rd12];
	mad.lo.s32 	%r35, %r1, %r20, %r1;
	mul.wide.s32 	%rd13, %r35, 4;
	add.s64 	%rd2, %rd8, %rd13;
	ld.global.f32 	%f116, [%rd2+4];
	add.s64 	%rd3, %rd9, %rd11;
	st.global.f32 	[%rd3], %f116;
	setp.lt.s32 	%p2, %r20, 2;
	@%p2 bra 	$L__BB1_14;
	add.s32 	%r3, %r35, -1;
	add.f32 	%f3, %f1, %f1;
	add.s32 	%r4, %r20, -1;
	add.s32 	%r26, %r20, -2;
	and.b32  	%r5, %r4, 7;
	setp.lt.u32 	%p3, %r26, 7;
	mov.f32 	%f118, 0f3F800000;
	mov.f32 	%f117, 0f00000000;
	mov.b32 	%r39, 2;
	@%p3 bra 	$L__BB1_6;
	and.b32  	%r28, %r4, -8;
	neg.s32 	%r37, %r28;
	mov.f32 	%f118, 0f3F800000;
	mov.f32 	%f117, 0f00000000;
	mov.b32 	%r36, 1;
$L__BB1_4:
	.pragma "nounroll";
	add.s32 	%r29, %r36, 1;
	add.s32 	%r30, %r35, 1;
	mul.wide.s32 	%rd14, %r30, 4;
	add.s64 	%rd15, %rd1, %rd14;
	ld.global.f32 	%f29, [%rd15];
	add.f32 	%f30, %f29, %f29;
	fma.rn.f32 	%f31, %f3, %f118, %f30;
	sub.f32 	%f32, %f31, %f117;
	mul.wide.s32 	%rd16, %r29, 4;
	add.s64 	%rd17, %rd2, %rd16;
	ld.global.f32 	%f33, [%rd17];
	fma.rn.f32 	%f34, %f33, %f32, %f116;
	st.global.f32 	[%rd3], %f34;
	ld.global.f32 	%f35, [%rd15+4];
	add.f32 	%f36, %f35, %f35;
	fma.rn.f32 	%f37, %f3, %f32, %f36;
	sub.f32 	%f38, %f37, %f118;
	ld.global.f32 	%f39, [%rd17+4];
	fma.rn.f32 	%f40, %f39, %f38, %f34;
	st.global.f32 	[%rd3], %f40;
	ld.global.f32 	%f41, [%rd15+8];
	add.f32 	%f42, %f41, %f41;
	fma.rn.f32 	%f43, %f3, %f38, %f42;
	sub.f32 	%f44, %f43, %f32;
	ld.global.f32 	%f45, [%rd17+8];
	fma.rn.f32 	%f46, %f45, %f44, %f40;
	st.global.f32 	[%rd3], %f46;
	ld.global.f32 	%f47, [%rd15+12];
	add.f32 	%f48, %f47, %f47;
	fma.rn.f32 	%f49, %f3, %f44, %f48;
	sub.f32 	%f50, %f49, %f38;
	ld.global.f32 	%f51, [%rd17+12];
	fma.rn.f32 	%f52, %f51, %f50, %f46;
	st.global.f32 	[%rd3], %f52;
	ld.global.f32 	%f53, [%rd15+16];
	add.f32 	%f54, %f53, %f53;
	fma.rn.f32 	%f55, %f3, %f50, %f54;
	sub.f32 	%f56, %f55, %f44;
	ld.global.f32 	%f57, [%rd17+16];
	fma.rn.f32 	%f58, %f57, %f56, %f52;
	st.global.f32 	[%rd3], %f58;
	ld.global.f32 	%f59, [%rd15+20];
	add.f32 	%f60, %f59, %f59;
	fma.rn.f32 	%f61, %f3, %f56, %f60;
	sub.f32 	%f62, %f61, %f50;
	ld.global.f32 	%f63, [%rd17+20];
	fma.rn.f32 	%f64, %f63, %f62, %f58;
	st.global.f32 	[%rd3], %f64;
	ld.global.f32 	%f65, [%rd15+24];
	add.f32 	%f66, %f65, %f65;
	fma.rn.f32 	%f67, %f3, %f62, %f66;
	sub.f32 	%f117, %f67, %f56;
	ld.global.f32 	%f68, [%rd17+24];
	fma.rn.f32 	%f69, %f68, %f117, %f64;
	st.global.f32 	[%rd3], %f69;
	ld.global.f32 	%f70, [%rd15+28];
	add.f32 	%f71, %f70, %f70;
	fma.rn.f32 	%f72, %f3, %f117, %f71;
	sub.f32 	%f118, %f72, %f62;
	ld.global.f32 	%f73, [%rd17+28];
	fma.rn.f32 	%f116, %f73, %f118, %f69;
	st.global.f32 	[%rd3], %f116;
	add.s32 	%r37, %r37, 8;
	add.s32 	%r36, %r36, 8;
	add.s32 	%r35, %r35, 8;
	setp.ne.s32 	%p4, %r37, 0;
	@%p4 bra 	$L__BB1_4;
	add.s32 	%r39, %r36, 1;
$L__BB1_6:
	setp.eq.s32 	%p5, %r5, 0;
	@%p5 bra 	$L__BB1_14;
	and.b32  	%r15, %r4, 3;
	setp.lt.u32 	%p6, %r5, 4;
	@%p6 bra 	$L__BB1_9;
	add.s32 	%r31, %r3, %r39;
	mul.wide.s32 	%rd18, %r31, 4;
	add.s64 	%rd19, %rd1, %rd18;
	ld.global.f32 	%f74, [%rd19];
	add.f32 	%f75, %f74, %f74;
	fma.rn.f32 	%f76, %f3, %f118, %f75;
	sub.f32 	%f77, %f76, %f117;
	mul.wide.s32 	%rd20, %r39, 4;
	add.s64 	%rd21, %rd2, %rd20;
	ld.global.f32 	%f78, [%rd21];
	fma.rn.f32 	%f79, %f78, %f77, %f116;
	st.global.f32 	[%rd3], %f79;
	ld.global.f32 	%f80, [%rd19+4];
	add.f32 	%f81, %f80, %f80;
	fma.rn.f32 	%f82, %f3, %f77, %f81;
	sub.f32 	%f83, %f82, %f118;
	ld.global.f32 	%f84, [%rd21+4];
	fma.rn.f32 	%f85, %f84, %f83, %f79;
	st.global.f32 	[%rd3], %f85;
	ld.global.f32 	%f86, [%rd19+8];
	add.f32 	%f87, %f86, %f86;
	fma.rn.f32 	%f88, %f3, %f83, %f87;
	sub.f32 	%f117, %f88, %f77;
	ld.global.f32 	%f89, [%rd21+8];
	fma.rn.f32 	%f90, %f89, %f117, %f85;
	st.global.f32 	[%rd3], %f90;
	ld.global.f32 	%f91, [%rd19+12];
	add.f32 	%f92, %f91, %f91;
	fma.rn.f32 	%f93, %f3, %f117, %f92;
	sub.f32 	%f118, %f93, %f83;
	ld.global.f32 	%f94, [%rd21+12];
	fma.rn.f32 	%f116, %f94, %f118, %f90;
	st.global.f32 	[%rd3], %f116;
	add.s32 	%r39, %r39, 4;
$L__BB1_9:
	setp.eq.s32 	%p7, %r15, 0;
	@%p7 bra 	$L__BB1_14;
	setp.eq.s32 	%p8, %r15, 1;
	@%p8 bra 	$L__BB1_12;
	add.s32 	%r32, %r3, %r39;
	mul.wide.s32 	%rd22, %r32, 4;
	add.s64 	%rd23, %rd1, %rd22;
	ld.global.f32 	%f95, [%rd23];
	add.f32 	%f96, %f95, %f95;
	fma.rn.f32 	%f97, %f3, %f118, %f96;
	sub.f32 	%f117, %f97, %f117;
	mul.wide.s32 	%rd24, %r39, 4;
	add.s64 	%rd25, %rd2, %rd24;
	ld.global.f32 	%f98, [%rd25];
	fma.rn.f32 	%f99, %f98, %f117, %f116;
	st.global.f32 	[%rd3], %f99;
	ld.global.f32 	%f100, [%rd23+4];
	add.f32 	%f101, %f100, %f100;
	fma.rn.f32 	%f102, %f3, %f117, %f101;
	sub.f32 	%f118, %f102, %f118;
	ld.global.f32 	%f103, [%rd25+4];
	fma.rn.f32 	%f116, %f103, %f118, %f99;
	st.global.f32 	[%rd3], %f116;
	add.s32 	%r39, %r39, 2;
$L__BB1_12:
	and.b32  	%r33, %r4, 1;
	setp.eq.b32 	%p9, %r33, 1;
	not.pred 	%p10, %p9;
	@%p10 bra 	$L__BB1_14;
	add.s32 	%r34, %r3, %r39;
	mul.wide.s32 	%rd26, %r34, 4;
	add.s64 	%rd27, %rd1, %rd26;
	ld.global.f32 	%f104, [%rd27];
	add.f32 	%f105, %f104, %f104;
	fma.rn.f32 	%f106, %f3, %f118, %f105;
	sub.f32 	%f107, %f106, %f117;
	mul.wide.s32 	%rd28, %r39, 4;
	add.s64 	%rd29, %rd2, %rd28;
	ld.global.f32 	%f108, [%rd29];
	fma.rn.f32 	%f109, %f108, %f107, %f116;
	st.global.f32 	[%rd3], %f109;
$L__BB1_14:
	ret;

}


// ===== COMPILED SASS (sm_100) =====

	.target	sm_100

	.elftype	@"ET_EXEC"


//--------------------- .note.nv.tkinfo           --------------------------
	.section	.note.nv.tkinfo,"",@"SHT_NOTE"
	.sectionflags	@"SHF_NOTE_NV_TKINFO"
	.tkinfo
        /*0018*/ 	.word	0x00000002
        /*0030*/ 	.string	""
        /*0030*/ 	.string	"ptxas"
        /*0030*/ 	.string	"Cuda compilation tools, release 13.0, V13.0.88"
        /*0030*/ 	.string	"Build cuda_13.0.r13.0/compiler.36424714_0"
        /*0030*/ 	.string	"-arch sm_100 -m 64 "



//--------------------- .note.nv.cuinfo           --------------------------
	.section	.note.nv.cuinfo,"",@"SHT_NOTE"
	.sectionflags	@"SHF_NOTE_NV_CUINFO"
        /*0018*/ 	.short	0x0002
        /*001a*/ 	.short	0x0064
        /*001c*/ 	.short	0x0082
	.zero		2


//--------------------- .nv.info                  --------------------------
	.section	.nv.info,"",@"SHT_CUDA_INFO"
	.align	4


	//----- nvinfo : EIATTR_REGCOUNT
	.align		4
        /*0000*/ 	.byte	0x04, 0x2f
        /*0002*/ 	.short	(.L_1 - .L_0)
	.align		4
.L_0:
        /*0004*/ 	.word	index@(_Z16cheby_fwd_kernelPKfPfiiii)
        /*0008*/ 	.word	0x00000018


	//----- nvinfo : EIATTR_FRAME_SIZE
	.align		4
.L_1:
        /*000c*/ 	.byte	0x04, 0x11
        /*000e*/ 	.short	(.L_3 - .L_2)
	.align		4
.L_2:
        /*0010*/ 	.word	index@(_Z16cheby_fwd_kernelPKfPfiiii)
        /*0014*/ 	.word	0x00000000


	//----- nvinfo : EIATTR_REGCOUNT
	.align		4
.L_3:
        /*0018*/ 	.byte	0x04, 0x2f
        /*001a*/ 	.short	(.L_5 - .L_4)
	.align		4
.L_4:
        /*001c*/ 	.word	index@(_Z16cheby_bwd_kernelPKfS0_S0_Pfiiii)
        /*0020*/ 	.word	0x00000019


	//----- nvinfo : EIATTR_FRAME_SIZE
	.align		4
.L_5:
        /*0024*/ 	.byte	0x04, 0x11
        /*0026*/ 	.short	(.L_7 - .L_6)
	.align		4
.L_6:
        /*0028*/ 	.word	index@(_Z16cheby_bwd_kernelPKfS0_S0_Pfiiii)
        /*002c*/ 	.word	0x00000000


	//----- nvinfo : EIATTR_MIN_STACK_SIZE
	.align		4
.L_7:
        /*0030*/ 	.byte	0x04, 0x12
        /*0032*/ 	.short	(.L_9 - .L_8)
	.align		4
.L_8:
        /*0034*/ 	.word	index@(_Z16cheby_bwd_kernelPKfS0_S0_Pfiiii)
        /*0038*/ 	.word	0x00000000


	//----- nvinfo : EIATTR_MIN_STACK_SIZE
	.align		4
.L_9:
        /*003c*/ 	.byte	0x04, 0x12
        /*003e*/ 	.short	(.L_11 - .L_10)
	.align		4
.L_10:
        /*0040*/ 	.word	index@(_Z16cheby_fwd_kernelPKfPfiiii)
        /*0044*/ 	.word	0x00000000
.L_11:


//--------------------- .nv.compat                --------------------------
	.section	.nv.compat,"",@"SHT_CUDA_COMPAT_INFO"
	.align	4
        /*0000*/ 	.byte	0x02, 0x09, 0x00, 0x00, 0x02, 0x02, 0x01, 0x00, 0x02, 0x05, 0x05, 0x00, 0x03, 0x07, 0x01, 0x01
        /*0010*/ 	.byte	0x02, 0x03, 0x00, 0x00, 0x02, 0x06, 0x01, 0x00, 0x04, 0x0b, 0x08, 0x00, 0x09, 0x00, 0x00, 0x00
        /*0020*/ 	.byte	0x00, 0x00, 0x00, 0x00


//--------------------- .nv.info._Z16cheby_bwd_kernelPKfS0_S0_Pfiiii --------------------------
	.section	.nv.info._Z16cheby_bwd_kernelPKfS0_S0_Pfiiii,"",@"SHT_CUDA_INFO"
	.sectionflags	@""
	.align	4


	//----- nvinfo : EIATTR_CUDA_API_VERSION
	.align		4
        /*0000*/ 	.byte	0x04, 0x37
        /*0002*/ 	.short	(.L_13 - .L_12)
.L_12:
        /*0004*/ 	.word	0x00000082


	//----- nvinfo : EIATTR_KPARAM_INFO
	.align		4
.L_13:
        /*0008*/ 	.byte	0x04, 0x17
        /*000a*/ 	.short	(.L_15 - .L_14)
.L_14:
        /*000c*/ 	.word	0x00000000
        /*0010*/ 	.short	0x0007
        /*0012*/ 	.short	0x002c
        /*0014*/ 	.byte	0x00, 0xf0, 0x11, 0x00


	//----- nvinfo : EIATTR_KPARAM_INFO
	.align		4
.L_15:
        /*0018*/ 	.byte	0x04, 0x17
        /*001a*/ 	.short	(.L_17 - .L_16)
.L_16:
        /*001c*/ 	.word	0x00000000
        /*0020*/ 	.short	0x0006
        /*0022*/ 	.short	0x0028
        /*0024*/ 	.byte	0x00, 0xf0, 0x11, 0x00


	//----- nvinfo : EIATTR_KPARAM_INFO
	.align		4
.L_17:
        /*0028*/ 	.byte	0x04, 0x17
        /*002a*/ 	.short	(.L_19 - .L_18)
.L_18:
        /*002c*/ 	.word	0x00000000
        /*0030*/ 	.short	0x0005
        /*0032*/ 	.short	0x0024
        /*0034*/ 	.byte	0x00, 0xf0, 0x11, 0x00


	//----- nvinfo : EIATTR_KPARAM_INFO
	.align		4
.L_19:
        /*0038*/ 	.byte	0x04, 0x17
        /*003a*/ 	.short	(.L_21 - .L_20)
.L_20:
        /*003c*/ 	.word	0x00000000
        /*0040*/ 	.short	0x0004
        /*0042*/ 	.short	0x0020
        /*0044*/ 	.byte	0x00, 0xf0, 0x11, 0x00


	//----- nvinfo : EIATTR_KPARAM_INFO
	.align		4
.L_21:
        /*0048*/ 	.byte	0x04, 0x17
        /*004a*/ 	.short	(.L_23 - .L_22)
.L_22:
        /*004c*/ 	.word	0x00000000
        /*0050*/ 	.short	0x0003
        /*0052*/ 	.short	0x0018
        /*0054*/ 	.byte	0x00, 0xf5, 0x21, 0x00


	//----- nvinfo : EIATTR_KPARAM_INFO
	.align		4
.L_23:
        /*0058*/ 	.byte	0x04, 0x17
        /*005a*/ 	.short	(.L_25 - .L_24)
.L_24:
        /*005c*/ 	.word	0x00000000
        /*0060*/ 	.short	0x0002
        /*0062*/ 	.short	0x0010
        /*0064*/ 	.byte	0x00, 0xf5, 0x21, 0x00


	//----- nvinfo : EIATTR_KPARAM_INFO
	.align		4
.L_25:
        /*0068*/ 	.byte	0x04, 0x17
        /*006a*/ 	.short	(.L_27 - .L_26)
.L_26:
        /*006c*/ 	.word	0x00000000
        /*0070*/ 	.short	0x0001
        /*0072*/ 	.short	0x0008
        /*0074*/ 	.byte	0x00, 0xf5, 0x21, 0x00


	//----- nvinfo : EIATTR_KPARAM_INFO
	.align		4
.L_27:
        /*0078*/ 	.byte	0x04, 0x17
        /*007a*/ 	.short	(.L_29 - .L_28)
.L_28:
        /*007c*/ 	.word	0x00000000
        /*0080*/ 	.short	0x0000
        /*0082*/ 	.short	0x0000
        /*0084*/ 	.byte	0x00, 0xf5, 0x21, 0x00


	//----- nvinfo : EIATTR_SPARSE_MMA_MASK
	.align		4
.L_29:
        /*0088*/ 	.byte	0x03, 0x50
        /*008a*/ 	.short	0x0000


	//----- nvinfo : EIATTR_MAXREG_COUNT
	.align		4
        /*008c*/ 	.byte	0x03, 0x1b
        /*008e*/ 	.short	0x00ff


	//----- nvinfo : EIATTR_MERCURY_ISA_VERSION
	.align		4
        /*0090*/ 	.byte	0x03, 0x5f
        /*0092*/ 	.short	0x0101


	//----- nvinfo : EIATTR_VRC_CTA_INIT_COUNT
	.align		4
        /*0094*/ 	.byte	0x02, 0x4a
	.zero		1
	.zero		1


	//----- nvinfo : EIATTR_EXIT_INSTR_OFFSETS
	.align		4
        /*0098*/ 	.byte	0x04, 0x1c
        /*009a*/ 	.short	(.L_31 - .L_30)


	//   ....[0]....
.L_30:
        /*009c*/ 	.word	0x00000070


	//   ....[1]....
        /*00a0*/ 	.word	0x00000150


	//   ....[2]....
        /*00a4*/ 	.word	0x00000690


	//   ....[3]....
        /*00a8*/ 	.word	0x000008f0


	//   ....[4]....
        /*00ac*/ 	.word	0x00000a70


	//   ....[5]....
        /*00b0*/ 	.word	0x00000b30


	//----- nvinfo : EIATTR_CBANK_PARAM_SIZE
	.align		4
.L_31:
        /*00b4*/ 	.byte	0x03, 0x19
        /*00b6*/ 	.short	0x0030


	//----- nvinfo : EIATTR_PARAM_CBANK
	.align		4
        /*00b8*/ 	.byte	0x04, 0x0a
        /*00ba*/ 	.short	(.L_33 - .L_32)
	.align		4
.L_32:
        /*00bc*/ 	.word	index@(.nv.constant0._Z16cheby_bwd_kernelPKfS0_S0_Pfiiii)
        /*00c0*/ 	.short	0x0380
        /*00c2*/ 	.short	0x0030


	//----- nvinfo : EIATTR_SW_WAR
	.align		4
.L_33:
        /*00c4*/ 	.byte	0x04, 0x36
        /*00c6*/ 	.short	(.L_35 - .L_34)
.L_34:
        /*00c8*/ 	.word	0x00000008
.L_35:


//--------------------- .nv.info._Z16cheby_fwd_kernelPKfPfiiii --------------------------
	.section	.nv.info._Z16cheby_fwd_kernelPKfPfiiii,"",@"SHT_CUDA_INFO"
	.sectionflags	@""
	.align	4


	//----- nvinfo : EIATTR_CUDA_API_VERSION
	.align		4
        /*0000*/ 	.byte	0x04, 0x37
        /*0002*/ 	.short	(.L_37 - .L_36)
.L_36:
        /*0004*/ 	.word	0x00000082


	//----- nvinfo : EIATTR_KPARAM_INFO
	.align		4
.L_37:
        /*0008*/ 	.byte	0x04, 0x17
        /*000a*/ 	.short	(.L_39 - .L_38)
.L_38:
        /*000c*/ 	.word	0x00000000
        /*0010*/ 	.short	0x0005
        /*0012*/ 	.short	0x001c
        /*0014*/ 	.byte	0x00, 0xf0, 0x11, 0x00


	//----- nvinfo : EIATTR_KPARAM_INFO
	.align		4
.L_39:
        /*0018*/ 	.byte	0x04, 0x17
        /*001a*/ 	.short	(.L_41 - .L_40)
.L_40:
        /*001c*/ 	.word	0x00000000
        /*0020*/ 	.short	0x0004
        /*0022*/ 	.short	0x0018
        /*0024*/ 	.byte	0x00, 0xf0, 0x11, 0x00


	//----- nvinfo : EIATTR_KPARAM_INFO
	.align		4
.L_41:
        /*0028*/ 	.byte	0x04, 0x17
        /*002a*/ 	.short	(.L_43 - .L_42)
.L_42:
        /*002c*/ 	.word	0x00000000
        /*0030*/ 	.short	0x0003
        /*0032*/ 	.short	0x0014
        /*0034*/ 	.byte	0x00, 0xf0, 0x11, 0x00


	//----- nvinfo : EIATTR_KPARAM_INFO
	.align		4
.L_43:
        /*0038*/ 	.byte	0x04, 0x17
        /*003a*/ 	.short	(.L_45 - .L_44)
.L_44:
        /*003c*/ 	.word	0x00000000
        /*0040*/ 	.short	0x0002
        /*0042*/ 	.short	0x0010
        /*0044*/ 	.byte	0x00, 0xf0, 0x11, 0x00


	//----- nvinfo : EIATTR_KPARAM_INFO
	.align		4
.L_45:
        /*0048*/ 	.byte	0x04, 0x17
        /*004a*/ 	.short	(.L_47 - .L_46)
.L_46:
        /*004c*/ 	.word	0x00000000
        /*0050*/ 	.short	0x0001
        /*0052*/ 	.short	0x0008
        /*0054*/ 	.byte	0x00, 0xf5, 0x21, 0x00


	//----- nvinfo : EIATTR_KPARAM_INFO
	.align		4
.L_47:
        /*0058*/ 	.byte	0x04, 0x17
        /*005a*/ 	.short	(.L_49 - .L_48)
.L_48:
        /*005c*/ 	.word	0x00000000
        /*0060*/ 	.short	0x0000
        /*0062*/ 	.short	0x0000
        /*0064*/ 	.byte	0x00, 0xf5, 0x21, 0x00


	//----- nvinfo : EIATTR_SPARSE_MMA_MASK
	.align		4
.L_49:
        /*0068*/ 	.byte	0x03, 0x50
        /*006a*/ 	.short	0x0000


	//----- nvinfo : EIATTR_MAXREG_COUNT
	.align		4
        /*006c*/ 	.byte	0x03, 0x1b
        /*006e*/ 	.short	0x00ff


	//----- nvinfo : EIATTR_MERCURY_ISA_VERSION
	.align		4
        /*0070*/ 	.byte	0x03, 0x5f
        /*0072*/ 	.short	0x0101


	//----- nvinfo : EIATTR_VRC_CTA_INIT_COUNT
	.align		4
        /*0074*/ 	.byte	0x02, 0x4a
	.zero		1
	.zero		1


	//----- nvinfo : EIATTR_EXIT_INSTR_OFFSETS
	.align		4
        /*0078*/ 	.byte	0x04, 0x1c
        /*007a*/ 	.short	(.L_51 - .L_50)


	//   ....[0]....
.L_50:
        /*007c*/ 	.word	0x00000070


	//   ....[1]....
        /*0080*/ 	.word	0x00000120


	//   ....[2]....
        /*0084*/ 	.word	0x000004b0


	//   ....[3]....
        /*0088*/ 	.word	0x00000650


	//   ....[4]....
        /*008c*/ 	.word	0x00000770


	//   ....[5]....
        /*0090*/ 	.word	0x00000800


	//----- nvinfo : EIATTR_CBANK_PARAM_SIZE
	.align		4
.L_51:
        /*0094*/ 	.byte	0x03, 0x19
        /*0096*/ 	.short	0x0020


	//----- nvinfo : EIATTR_PARAM_CBANK
	.align		4
        /*0098*/ 	.byte	0x04, 0x0a
        /*009a*/ 	.short	(.L_53 - .L_52)
	.align		4
.L_52:
        /*009c*/ 	.word	index@(.nv.constant0._Z16cheby_fwd_kernelPKfPfiiii)
        /*00a0*/ 	.short	0x0380
        /*00a2*/ 	.short	0x0020


	//----- nvinfo : EIATTR_SW_WAR
	.align		4
.L_53:
        /*00a4*/ 	.byte	0x04, 0x36
        /*00a6*/ 	.short	(.L_55 - .L_54)
.L_54:
        /*00a8*/ 	.word	0x00000008
.L_55:


//--------------------- .nv.callgraph             --------------------------
	.section	.nv.callgraph,"",@"SHT_CUDA_CALLGRAPH"
	.align	4
	.sectionentsize	8
	.align		4
        /*0000*/ 	.word	0x00000000
	.align		4
        /*0004*/ 	.word	0xffffffff
	.align		4
        /*0008*/ 	.word	0x00000000
	.align		4
        /*000c*/ 	.word	0xfffffffe
	.align		4
        /*0010*/ 	.word	0x00000000
	.align		4
        /*0014*/ 	.word	0xfffffffd
	.align		4
        /*0018*/ 	.word	0x00000000
	.align		4
        /*001c*/ 	.word	0xfffffffc


//--------------------- .text._Z16cheby_bwd_kernelPKfS0_S0_Pfiiii --------------------------
	.section	.text._Z16cheby_bwd_kernelPKfS0_S0_Pfiiii,"ax",@progbits
	.align	128
        .global         _Z16cheby_bwd_kernelPKfS0_S0_Pfiiii
        .type           _Z16cheby_bwd_kernelPKfS0_S0_Pfiiii,@function
        .size           _Z16cheby_bwd_kernelPKfS0_S0_Pfiiii,(.L_x_10 - _Z16cheby_bwd_kernelPKfS0_S0_Pfiiii)
        .other          _Z16cheby_bwd_kernelPKfS0_S0_Pfiiii,@"STO_CUDA_ENTRY STV_DEFAULT"
_Z16cheby_bwd_kernelPKfS0_S0_Pfiiii:
.text._Z16cheby_bwd_kernelPKfS0_S0_Pfiiii:
[----:B------:R-:W-:Y:S01]  /*0000*/  LDC R1, c[0x0][0x37c] ;  /* 0x0000df00ff017b82 */ /* 0x000fe20000000800 */
[----:B------:R-:W0:Y:S07]  /*0010*/  S2R R0, SR_TID.X ;  /* 0x0000000000007919 */ /* 0x000e2e0000002100 */
[----:B------:R-:W0:Y:S01]  /*0020*/  S2UR UR4, SR_CTAID.X ;  /* 0x00000000000479c3 */ /* 0x000e220000002500 */
[----:B------:R-:W1:Y:S07]  /*0030*/  LDCU UR5, c[0x0][0x3ac] ;  /* 0x00007580ff0577ac */ /* 0x000e6e0008000800 */
[----:B------:R-:W0:Y:S02]  /*0040*/  LDC R9, c[0x0][0x360] ;  /* 0x0000d800ff097b82 */ /* 0x000e240000000800 */
[----:B0-----:R-:W-:-:S05]  /*0050*/  IMAD R9, R9, UR4, R0 ;  /* 0x0000000409097c24 */ /* 0x001fca000f8e0200 */
[----:B-1----:R-:W-:-:S13]  /*0060*/  ISETP.GE.AND P0, PT, R9, UR5, PT ;  /* 0x0000000509007c0c */ /* 0x002fda000bf06270 */
[----:B------:R-:W-:Y:S05]  /*0070*/  @P0 EXIT ;  /* 0x000000000000094d */ /* 0x000fea0003800000 */
[----:B------:R-:W0:Y:S01]  /*0080*/  LDC R14, c[0x0][0x3a8] ;  /* 0x0000ea00ff0e7b82 */ /* 0x000e220000000800 */
[----:B------:R-:W1:Y:S07]  /*0090*/  LDCU.64 UR4, c[0x0][0x358] ;  /* 0x00006b00ff0477ac */ /* 0x000e6e0008000a00 */
[----:B------:R-:W2:Y:S08]  /*00a0*/  LDC.64 R2, c[0x0][0x380] ;  /* 0x0000e000ff027b82 */ /* 0x000eb00000000a00 */
[----:B------:R-:W3:Y:S01]  /*00b0*/  LDC.64 R6, c[0x0][0x388] ;  /* 0x0000e200ff067b82 */ /* 0x000ee20000000a00 */
[----:B0-----:R-:W-:-:S07]  /*00c0*/  IMAD R15, R9, R14, R9 ;  /* 0x0000000e090f7224 */ /* 0x001fce00078e0209 */
[----:B------:R-:W0:Y:S01]  /*00d0*/  LDC.64 R4, c[0x0][0x398] ;  /* 0x0000e600ff047b82 */ /* 0x000e220000000a00 */
[----:B--2---:R-:W-:-:S05]  /*00e0*/  IMAD.WIDE R2, R15, 0x4, R2 ;  /* 0x000000040f027825 */ /* 0x004fca00078e0202 */
[----:B-1----:R-:W2:Y:S01]  /*00f0*/  LDG.E R11, desc[UR4][R2.64+0x4] ;  /* 0x00000404020b7981 */ /* 0x002ea2000c1e1900 */
[----:B------:R-:W-:Y:S01]  /*0100*/  ISETP.GE.AND P0, PT, R14, 0x2, PT ;  /* 0x000000020e00780c */ /* 0x000fe20003f06270 */
[----:B---3--:R-:W-:-:S06]  /*0110*/  IMAD.WIDE R6, R9, 0x4, R6 ;  /* 0x0000000409067825 */ /* 0x008fcc00078e0206 */
[----:B------:R1:W5:Y:S01]  /*0120*/  LDG.E R6, desc[UR4][R6.64] ;  /* 0x0000000406067981 */ /* 0x000362000c1e1900 */
[----:B0-----:R-:W-:-:S05]  /*0130*/  IMAD.WIDE R4, R9, 0x4, R4 ;  /* 0x0000000409047825 */ /* 0x001fca00078e0204 */
[----:B--2---:R1:W-:Y:S01]  /*0140*/  STG.E desc[UR4][R4.64], R11 ;  /* 0x0000000b04007986 */ /* 0x0043e2000c101904 */
[----:B------:R-:W-:Y:S05]  /*0150*/  @!P0 EXIT ;  /* 0x000000000000894d */ /* 0x000fea0003800000 */
[C---:B------:R-:W-:Y:S01]  /*0160*/  IADD3 R0, PT, PT, R14.reuse, -0x2, RZ ;  /* 0xfffffffe0e007810 */ /* 0x040fe20007ffe0ff */
[----:B------:R-:W-:Y:S01]  /*0170*/  HFMA2 R13, -RZ, RZ, 1.875, 0 ;  /* 0x3f800000ff0d7431 */ /* 0x000fe200000001ff */
[----:B------:R-:W-:Y:S01]  /*0180*/  IADD3 R14, PT, PT, R14, -0x1, RZ ;  /* 0xffffffff0e0e7810 */ /* 0x000fe20007ffe0ff */
[----:B-1----:R-:W-:Y:S01]  /*0190*/  HFMA2 R7, -RZ, RZ, 0, 1.1920928955078125e-07 ;  /* 0x00000002ff077431 */ /* 0x002fe200000001ff */
[----:B------:R-:W-:Y:S01]  /*01a0*/  ISETP.GE.U32.AND P0, PT, R0, 0x7, PT ;  /* 0x000000070000780c */ /* 0x000fe20003f06070 */
[----:B-----5:R-:W-:Y:S01]  /*01b0*/  FADD R0, R6, R6 ;  /* 0x0000000606007221 */ /* 0x020fe20000000000 */
[----:B------:R-:W-:Y:S02]  /*01c0*/  MOV R12, RZ ;  /* 0x000000ff000c7202 */ /* 0x000fe40000000f00 */
[----:B------:R-:W-:Y:S02]  /*01d0*/  IADD3 R10, PT, PT, R15, -0x1, RZ ;  /* 0xffffffff0f0a7810 */ /* 0x000fe40007ffe0ff */
[----:B------:R-:W-:-:S07]  /*01e0*/  LOP3.LUT R18, R14, 0x7, RZ, 0xc0, !PT ;  /* 0x000000070e127812 */ /* 0x000fce00078ec0ff */
[----:B------:R-:W-:Y:S05]  /*01f0*/  @!P0 BRA `(.L_x_0) ;  /* 0x0000000400208947 */ /* 0x000fea0003800000 */
[----:B------:R-:W-:Y:S02]  /*0200*/  LOP3.LUT R17, R14, 0xfffffff8, RZ, 0xc0, !PT ;  /* 0xfffffff80e117812 */ /* 0x000fe400078ec0ff */
[----:B------:R-:W-:Y:S02]  /*0210*/  MOV R13, 0x3f800000 ;  /* 0x3f800000000d7802 */ /* 0x000fe40000000f00 */
[----:B------:R-:W-:Y:S02]  /*0220*/  MOV R12, RZ ;  /* 0x000000ff000c7202 */ /* 0x000fe40000000f00 */
[----:B------:R-:W-:Y:S02]  /*0230*/  MOV R16, 0x1 ;  /* 0x0000000100107802 */ /* 0x000fe40000000f00 */
[----:B------:R-:W-:-:S07]  /*0240*/  IADD3 R17, PT, PT, -R17, RZ, RZ ;  /* 0x000000ff11117210 */ /* 0x000fce0007ffe1ff */
.L_x_1:
[----:B0-----:R-:W0:Y:S01]  /*0250*/  LDC.64 R6, c[0x0][0x390] ;  /* 0x0000e400ff067b82 */ /* 0x001e220000000a00 */
[----:B------:R-:W-:-:S05]  /*0260*/  IADD3 R9, PT, PT, R15, 0x1, RZ ;  /* 0x000000010f097810 */ /* 0x000fca0007ffe0ff */
[----:B0-----:R-:W-:Y:S01]  /*0270*/  IMAD.WIDE R6, R9, 0x4, R6 ;  /* 0x0000000409067825 */ /* 0x001fe200078e0206 */
[----:B------:R-:W-:-:S04]  /*0280*/  IADD3 R9, PT, PT, R16, 0x1, RZ ;  /* 0x0000000110097810 */ /* 0x000fc80007ffe0ff */
[----:B------:R-:W2:Y:S01]  /*0290*/  LDG.E R19, desc[UR4][R6.64] ;  /* 0x0000000406137981 */ /* 0x000ea2000c1e1900 */
[----:B------:R-:W-:-:S05]  /*02a0*/  IMAD.WIDE R8, R9, 0x4, R2 ;  /* 0x0000000409087825 */ /* 0x000fca00078e0202 */
[----:B------:R-:W3:Y:S01]  /*02b0*/  LDG.E R20, desc[UR4][R8.64] ;  /* 0x0000000408147981 */ /* 0x000ee2000c1e1900 */
[----:B--2---:R-:W-:-:S04]  /*02c0*/  FADD R19, R19, R19 ;  /* 0x0000001313137221 */ /* 0x004fc80000000000 */
[----:B------:R-:W-:-:S04]  /*02d0*/  FFMA R19, R0, R13, R19 ;  /* 0x0000000d00137223 */ /* 0x000fc80000000013 */
[----:B------:R-:W-:-:S04]  /*02e0*/  FADD R12, R19, -R12 ;  /* 0x8000000c130c7221 */ /* 0x000fc80000000000 */
[----:B---3--:R-:W-:-:S05]  /*02f0*/  FFMA R20, R12, R20, R11 ;  /* 0x000000140c147223 */ /* 0x008fca000000000b */
[----:B------:R0:W-:Y:S04]  /*0300*/  STG.E desc[UR4][R4.64], R20 ;  /* 0x0000001404007986 */ /* 0x0001e8000c101904 */
[----:B------:R-:W2:Y:S04]  /*0310*/  LDG.E R11, desc[UR4][R6.64+0x4] ;  /* 0x00000404060b7981 */ /* 0x000ea8000c1e1900 */
[----:B------:R-:W3:Y:S01]  /*0320*/  LDG.E R19, desc[UR4][R8.64+0x4] ;  /* 0x0000040408137981 */ /* 0x000ee2000c1e1900 */
[----:B--2---:R-:W-:-:S04]  /*0330*/  FADD R11, R11, R11 ;  /* 0x0000000b0b0b7221 */ /* 0x004fc80000000000 */
[----:B------:R-:W-:-:S04]  /*0340*/  FFMA R22, R0, R12, R11 ;  /* 0x0000000c00167223 */ /* 0x000fc8000000000b */
[----:B------:R-:W-:-:S04]  /*0350*/  FADD R13, R22, -R13 ;  /* 0x8000000d160d7221 */ /* 0x000fc80000000000 */
[----:B---3--:R-:W-:-:S05]  /*0360*/  FFMA R22, R13, R19, R20 ;  /* 0x000000130d167223 */ /* 0x008fca0000000014 */
[----:B------:R-:W-:Y:S04]  /*0370*/  STG.E desc[UR4][R4.64], R22 ;  /* 0x0000001604007986 */ /* 0x000fe8000c101904 */
[----:B------:R-:W2:Y:S04]  /*0380*/  LDG.E R11, desc[UR4][R6.64+0x8] ;  /* 0x00000804060b7981 */ /* 0x000ea8000c1e1900 */
[----:B------:R-:W3:Y:S01]  /*0390*/  LDG.E R19, desc[UR4][R8.64+0x8] ;  /* 0x0000080408137981 */ /* 0x000ee2000c1e1900 */
[----:B--2---:R-:W-:-:S04]  /*03a0*/  FADD R11, R11, R11 ;  /* 0x0000000b0b0b7221 */ /* 0x004fc80000000000 */
[----:B------:R-:W-:-:S04]  /*03b0*/  FFMA R11, R0, R13, R11 ;  /* 0x0000000d000b7223 */ /* 0x000fc8000000000b */
[----:B------:R-:W-:-:S04]  /*03c0*/  FADD R11, -R12, R11 ;  /* 0x0000000b0c0b7221 */ /* 0x000fc80000000100 */
[----:B---3--:R-:W-:-:S05]  /*03d0*/  FFMA R12, R11, R19, R22 ;  /* 0x000000130b0c7223 */ /* 0x008fca0000000016 */
[----:B------:R1:W-:Y:S04]  /*03e0*/  STG.E desc[UR4][R4.64], R12 ;  /* 0x0000000c04007986 */ /* 0x0003e8000c101904 */
[----:B------:R-:W2:Y:S04]  /*03f0*/  LDG.E R19, desc[UR4][R6.64+0xc] ;  /* 0x00000c0406137981 */ /* 0x000ea8000c1e1900 */
[----:B------:R-:W3:Y:S01]  /*0400*/  LDG.E R21, desc[UR4][R8.64+0xc] ;  /* 0x00000c0408157981 */ /* 0x000ee2000c1e1900 */
[----:B--2---:R-:W-:-:S04]  /*0410*/  FADD R19, R19, R19 ;  /* 0x0000001313137221 */ /* 0x004fc80000000000 */
[----:B0-----:R-:W-:-:S04]  /*0420*/  FFMA R20, R0, R11, R19 ;  /* 0x0000000b00147223 */ /* 0x001fc80000000013 */
[----:B------:R-:W-:-:S04]  /*0430*/  FADD R13, -R13, R20 ;  /* 0x000000140d0d7221 */ /* 0x000fc80000000100 */
[----:B---3--:R-:W-:-:S05]  /*0440*/  FFMA R20, R13, R21, R12 ;  /* 0x000000150d147223 */ /* 0x008fca000000000c */
[----:B------:R0:W-:Y:S04]  /*0450*/  STG.E desc[UR4][R4.64], R20 ;  /* 0x0000001404007986 */ /* 0x0001e8000c101904 */
[----:B------:R-:W2:Y:S04]  /*0460*/  LDG.E R19, desc[UR4][R6.64+0x10] ;  /* 0x0000100406137981 */ /* 0x000ea8000c1e1900 */
[----:B------:R-:W3:Y:S01]  /*0470*/  LDG.E R21, desc[UR4][R8.64+0x10] ;  /* 0x0000100408157981 */ /* 0x000ee2000c1e1900 */
[----:B--2---:R-:W-:-:S04]  /*0480*/  FADD R19, R19, R19 ;  /* 0x0000001313137221 */ /* 0x004fc80000000000 */
[----:B-1----:R-:W-:-:S04]  /*0490*/  FFMA R12, R0, R13, R19 ;  /* 0x0000000d000c7223 */ /* 0x002fc80000000013 */
        /* <DEDUP_REMOVED lines=19> */
[----:B------:R-:W-:Y:S02]  /*05d0*/  IADD3 R17, PT, PT, R17, 0x8, RZ ;  /* 0x0000000811117810 */ /* 0x000fe40007ffe0ff */
[----:B------:R-:W-:-:S02]  /*05e0*/  IADD3 R15, PT, PT, R15, 0x8, RZ ;  /* 0x000000080f0f7810 */ /* 0x000fc40007ffe0ff */
[----:B------:R-:W-:Y:S02]  /*05f0*/  ISETP.NE.AND P0, PT, R17, RZ, PT ;  /* 0x000000ff1100720c */ /* 0x000fe40003f05270 */
[----:B------:R-:W-:Y:S01]  /*0600*/  IADD3 R16, PT, PT, R16, 0x8, RZ ;  /* 0x0000000810107810 */ /* 0x000fe20007ffe0ff */
[----:B--2---:R-:W-:-:S04]  /*0610*/  FADD R11, R11, R11 ;  /* 0x0000000b0b0b7221 */ /* 0x004fc80000000000 */
[----:B------:R-:W-:-:S04]  /*0620*/  FFMA R22, R0, R12, R11 ;  /* 0x0000000c00167223 */ /* 0x000fc8000000000b */
[----:B------:R-:W-:-:S04]  /*0630*/  FADD R13, -R13, R22 ;  /* 0x000000160d0d7221 */ /* 0x000fc80000000100 */
[----:B---3--:R-:W-:-:S05]  /*0640*/  FFMA R11, R13, R19, R20 ;  /* 0x000000130d0b7223 */ /* 0x008fca0000000014 */
[----:B------:R0:W-:Y:S01]  /*0650*/  STG.E desc[UR4][R4.64], R11 ;  /* 0x0000000b04007986 */ /* 0x0001e2000c101904 */
[----:B------:R-:W-:Y:S05]  /*0660*/  @P0 BRA `(.L_x_1) ;  /* 0xfffffff800f80947 */ /* 0x000fea000383ffff */
[----:B------:R-:W-:-:S07]  /*0670*/  IADD3 R7, PT, PT, R16, 0x1, RZ ;  /* 0x0000000110077810 */ /* 0x000fce0007ffe0ff */
.L_x_0:
[----:B------:R-:W-:-:S13]  /*0680*/  ISETP.NE.AND P0, PT, R18, RZ, PT ;  /* 0x000000ff1200720c */ /* 0x000fda0003f05270 */
[----:B------:R-:W-:Y:S05]  /*0690*/  @!P0 EXIT ;  /* 0x000000000000894d */ /* 0x000fea0003800000 */
[----:B------:R-:W-:Y:S02]  /*06a0*/  ISETP.GE.U32.AND P0, PT, R18, 0x4, PT ;  /* 0x000000041200780c */ /* 0x000fe40003f06070 */
[----:B------:R-:W-:-:S04]  /*06b0*/  LOP3.LUT R19, R14, 0x3, RZ, 0xc0, !PT ;  /* 0x000000030e137812 */ /* 0x000fc800078ec0ff */
[----:B------:R-:W-:-:S07]  /*06c0*/  ISETP.NE.AND P1, PT, R19, RZ, PT ;  /* 0x000000ff1300720c */ /* 0x000fce0003f25270 */
[----:B------:R-:W-:Y:S06]  /*06d0*/  @!P0 BRA `(.L_x_2) ;  /* 0x0000000000848947 */ /* 0x000fec0003800000 */
[----:B------:R-:W1:Y:S01]  /*06e0*/  LDC.64 R8, c[0x0][0x390] ;  /* 0x0000e400ff087b82 */ /* 0x000e620000000a00 */
[----:B------:R-:W-:Y:S01]  /*06f0*/  IADD3 R15, PT, PT, R10, R7, RZ ;  /* 0x000000070a0f7210 */ /* 0x000fe20007ffe0ff */
[----:B------:R-:W-:-:S05]  /*0700*/  IMAD.WIDE R16, R7, 0x4, R2 ;  /* 0x0000000407107825 */ /* 0x000fca00078e0202 */
[----:B------:R-:W0:Y:S01]  /*0710*/  LDG.E R18, desc[UR4][R16.64] ;  /* 0x0000000410127981 */ /* 0x000e22000c1e1900 */
[----:B-1----:R-:W-:-:S05]  /*0720*/  IMAD.WIDE R8, R15, 0x4, R8 ;  /* 0x000000040f087825 */ /* 0x002fca00078e0208 */
[----:B------:R-:W2:Y:S02]  /*0730*/  LDG.E R6, desc[UR4][R8.64] ;  /* 0x0000000408067981 */ /* 0x000ea4000c1e1900 */
[----:B--2---:R-:W-:-:S04]  /*0740*/  FADD R15, R6, R6 ;  /* 0x00000006060f7221 */ /* 0x004fc80000000000 */
[----:B------:R-:W-:-:S04]  /*0750*/  FFMA R15, R0, R13, R15 ;  /* 0x0000000d000f7223 */ /* 0x000fc8000000000f */
[----:B------:R-:W-:-:S04]  /*0760*/  FADD R12, -R12, R15 ;  /* 0x0000000f0c0c7221 */ /* 0x000fc80000000100 */
[----:B0-----:R-:W-:-:S05]  /*0770*/  FFMA R11, R12, R18, R11 ;  /* 0x000000120c0b7223 */ /* 0x001fca000000000b */
[----:B------:R0:W-:Y:S04]  /*0780*/  STG.E desc[UR4][R4.64], R11 ;  /* 0x0000000b04007986 */ /* 0x0001e8000c101904 */
        /* <DEDUP_REMOVED lines=14> */
[----:B0-----:R-:W3:Y:S04]  /*0870*/  LDG.E R11, desc[UR4][R8.64+0xc] ;  /* 0x00000c04080b7981 */ /* 0x001ee8000c1e1900 */
[----:B------:R-:W4:Y:S01]  /*0880*/  LDG.E R15, desc[UR4][R16.64+0xc] ;  /* 0x00000c04100f7981 */ /* 0x000f22000c1e1900 */
[----:B------:R-:W-:Y:S01]  /*0890*/  IADD3 R7, PT, PT, R7, 0x4, RZ ;  /* 0x0000000407077810 */ /* 0x000fe20007ffe0ff */
[----:B---3--:R-:W-:-:S04]  /*08a0*/  FADD R11, R11, R11 ;  /* 0x0000000b0b0b7221 */ /* 0x008fc80000000000 */
[----:B------:R-:W-:-:S04]  /*08b0*/  FFMA R11, R0, R12, R11 ;  /* 0x0000000c000b7223 */ /* 0x000fc8000000000b */
[----:B-1----:R-:W-:-:S04]  /*08c0*/  FADD R13, -R6, R11 ;  /* 0x0000000b060d7221 */ /* 0x002fc80000000100 */
[----:B----4-:R-:W-:-:S05]  /*08d0*/  FFMA R11, R13, R15, R18 ;  /* 0x0000000f0d0b7223 */ /* 0x010fca0000000012 */
[----:B------:R2:W-:Y:S02]  /*08e0*/  STG.E desc[UR4][R4.64], R11 ;  /* 0x0000000b04007986 */ /* 0x0005e4000c101904 */
.L_x_2:
[----:B------:R-:W-:Y:S05]  /*08f0*/  @!P1 EXIT ;  /* 0x000000000000994d */ /* 0x000fea0003800000 */
[----:B------:R-:W-:Y:S02]  /*0900*/  ISETP.NE.AND P0, PT, R19, 0x1, PT ;  /* 0x000000011300780c */ /* 0x000fe40003f05270 */
[----:B------:R-:W-:-:S04]  /*0910*/  LOP3.LUT R14, R14, 0x1, RZ, 0xc0, !PT ;  /* 0x000000010e0e7812 */ /* 0x000fc800078ec0ff */
[----:B------:R-:W-:-:S07]  /*0920*/  ISETP.NE.U32.AND P1, PT, R14, 0x1, PT ;  /* 0x000000010e00780c */ /* 0x000fce0003f25070 */
[----:B------:R-:W-:Y:S06]  /*0930*/  @!P0 BRA `(.L_x_3) ;  /* 0x00000000004c8947 */ /* 0x000fec0003800000 */
[----:B------:R-:W1:Y:S01]  /*0940*/  LDC.64 R14, c[0x0][0x390] ;  /* 0x0000e400ff0e7b82 */ /* 0x000e620000000a00 */
[----:B------:R-:W-:-:S05]  /*0950*/  IADD3 R9, PT, PT, R10, R7, RZ ;  /* 0x000000070a097210 */ /* 0x000fca0007ffe0ff */
[----:B-1----:R-:W-:-:S05]  /*0960*/  IMAD.WIDE R14, R9, 0x4, R14 ;  /* 0x00000004090e7825 */ /* 0x002fca00078e020e */
[----:B------:R-:W3:Y:S01]  /*0970*/  LDG.E R6, desc[UR4][R14.64] ;  /* 0x000000040e067981 */ /* 0x000ee2000c1e1900 */
[----:B------:R-:W-:-:S05]  /*0980*/  IMAD.WIDE R8, R7, 0x4, R2 ;  /* 0x0000000407087825 */ /* 0x000fca00078e0202 */
[----:B------:R-:W4:Y:S01]  /*0990*/  LDG.E R16, desc[UR4][R8.64] ;  /* 0x0000000408107981 */ /* 0x000f22000c1e1900 */
[----:B---3--:R-:W-:-:S04]  /*09a0*/  FADD R17, R6, R6 ;  /* 0x0000000606117221 */ /* 0x008fc80000000000 */
[----:B------:R-:W-:-:S04]  /*09b0*/  FFMA R17, R0, R13, R17 ;  /* 0x0000000d00117223 */ /* 0x000fc80000000011 */
[----:B------:R-:W-:-:S04]  /*09c0*/  FADD R12, -R12, R17 ;  /* 0x000000110c0c7221 */ /* 0x000fc80000000100 */
[----:B----4-:R-:W-:-:S05]  /*09d0*/  FFMA R16, R12, R16, R11 ;  /* 0x000000100c107223 */ /* 0x010fca000000000b */
[----:B------:R1:W-:Y:S04]  /*09e0*/  STG.E desc[UR4][R4.64], R16 ;  /* 0x0000001004007986 */ /* 0x0003e8000c101904 */
[----:B------:R-:W0:Y:S04]  /*09f0*/  LDG.E R6, desc[UR4][R14.64+0x4] ;  /* 0x000004040e067981 */ /* 0x000e28000c1e1900 */
[----:B------:R-:W3:Y:S01]  /*0a00*/  LDG.E R17, desc[UR4][R8.64+0x4] ;  /* 0x0000040408117981 */ /* 0x000ee2000c1e1900 */
[----:B------:R-:W-:Y:S01]  /*0a10*/  IADD3 R7, PT, PT, R7, 0x2, RZ ;  /* 0x0000000207077810 */ /* 0x000fe20007ffe0ff */
[----:B0-2---:R-:W-:-:S04]  /*0a20*/  FADD R11, R6, R6 ;  /* 0x00000006060b7221 */ /* 0x005fc80000000000 */
[----:B------:R-:W-:-:S04]  /*0a30*/  FFMA R6, R0, R12, R11 ;  /* 0x0000000c00067223 */ /* 0x000fc8000000000b */
[----:B------:R-:W-:-:S04]  /*0a40*/  FADD R13, -R13, R6 ;  /* 0x000000060d0d7221 */ /* 0x000fc80000000100 */
[----:B---3--:R-:W-:-:S05]  /*0a50*/  FFMA R11, R13, R17, R16 ;  /* 0x000000110d0b7223 */ /* 0x008fca0000000010 */
[----:B------:R1:W-:Y:S02]  /*0a60*/  STG.E desc[UR4][R4.64], R11 ;  /* 0x0000000b04007986 */ /* 0x0003e4000c101904 */
.L_x_3:
[----:B------:R-:W-:Y:S05]  /*0a70*/  @P1 EXIT ;  /* 0x000000000000194d */ /* 0x000fea0003800000 */
[----:B------:R-:W3:Y:S01]  /*0a80*/  LDC.64 R8, c[0x0][0x390] ;  /* 0x0000e400ff087b82 */ /* 0x000ee20000000a00 */
[----:B------:R-:W-:Y:S01]  /*0a90*/  IADD3 R15, PT, PT, R10, R7, RZ ;  /* 0x000000070a0f7210 */ /* 0x000fe20007ffe0ff */
[----:B------:R-:W-:-:S06]  /*0aa0*/  IMAD.WIDE R2, R7, 0x4, R2 ;  /* 0x0000000407027825 */ /* 0x000fcc00078e0202 */
[----:B------:R-:W0:Y:S01]  /*0ab0*/  LDG.E R2, desc[UR4][R2.64] ;  /* 0x0000000402027981 */ /* 0x000e22000c1e1900 */
[----:B---3--:R-:W-:-:S06]  /*0ac0*/  IMAD.WIDE R8, R15, 0x4, R8 ;  /* 0x000000040f087825 */ /* 0x008fcc00078e0208 */
[----:B------:R-:W3:Y:S02]  /*0ad0*/  LDG.E R8, desc[UR4][R8.64] ;  /* 0x0000000408087981 */ /* 0x000ee4000c1e1900 */
[----:B---3--:R-:W-:-:S04]  /*0ae0*/  FADD R7, R8, R8 ;  /* 0x0000000808077221 */ /* 0x008fc80000000000 */
[----:B------:R-:W-:-:S04]  /*0af0*/  FFMA R7, R0, R13, R7 ;  /* 0x0000000d00077223 */ /* 0x000fc80000000007 */
[----:B------:R-:W-:-:S04]  /*0b00*/  FADD R12, R7, -R12 ;  /* 0x8000000c070c7221 */ /* 0x000fc80000000000 */
[----:B012---:R-:W-:-:S05]  /*0b10*/  FFMA R11, R12, R2, R11 ;  /* 0x000000020c0b7223 */ /* 0x007fca000000000b */
[----:B------:R-:W-:Y:S01]  /*0b20*/  STG.E desc[UR4][R4.64], R11 ;  /* 0x0000000b04007986 */ /* 0x000fe2000c101904 */
[----:B------:R-:W-:Y:S05]  /*0b30*/  EXIT ;  /* 0x000000000000794d */ /* 0x000fea0003800000 */
.L_x_4:
[----:B------:R-:W-:-:S00]  /*0b40*/  BRA `(.L_x_4) ;  /* 0xfffffffc00fc7947 */ /* 0x000fc0000383ffff */
[----:B------:R-:W-:-:S00]  /*0b50*/  NOP ;  /* 0x0000000000007918 */ /* 0x000fc00000000000 */
        /* <DEDUP_REMOVED lines=10> */
.L_x_10:


//--------------------- .text._Z16cheby_fwd_kernelPKfPfiiii --------------------------
	.section	.text._Z16cheby_fwd_kernelPKfPfiiii,"ax",@progbits
	.align	128
        .global         _Z16cheby_fwd_kernelPKfPfiiii
        .type           _Z16cheby_fwd_kernelPKfPfiiii,@function
        .size           _Z16cheby_fwd_kernelPKfPfiiii,(.L_x_11 - _Z16cheby_fwd_kernelPKfPfiiii)
        .other          _Z16cheby_fwd_kernelPKfPfiiii,@"STO_CUDA_ENTRY STV_DEFAULT"
_Z16cheby_fwd_kernelPKfPfiiii:
.text._Z16cheby_fwd_kernelPKfPfiiii:
        /* <DEDUP_REMOVED lines=8> */
[----:B------:R-:W0:Y:S01]  /*0080*/  LDC.64 R2, c[0x0][0x380] ;  /* 0x0000e000ff027b82 */ /* 0x000e220000000a00 */
[----:B------:R-:W1:Y:S07]  /*0090*/  LDCU.64 UR4, c[0x0][0x358] ;  /* 0x00006b00ff0477ac */ /* 0x000e6e0008000a00 */
[----:B------:R-:W2:Y:S08]  /*00a0*/  LDC R12, c[0x0][0x398] ;  /* 0x0000e600ff0c7b82 */ /* 0x000eb00000000800 */
[----:B------:R-:W3:Y:S01]  /*00b0*/  LDC.64 R4, c[0x0][0x388] ;  /* 0x0000e200ff047b82 */ /* 0x000ee20000000a00 */
[----:B0-----:R-:W-:-:S05]  /*00c0*/  IMAD.WIDE R2, R7, 0x4, R2 ;  /* 0x0000000407027825 */ /* 0x001fca00078e0202 */
[----:B-1----:R-:W4:Y:S01]  /*00d0*/  LDG.E R9, desc[UR4][R2.64] ;  /* 0x0000000402097981 */ /* 0x002f22000c1e1900 */
[----:B--2---:R-:W-:Y:S01]  /*00e0*/  ISETP.GE.AND P0, PT, R12, 0x2, PT ;  /* 0x000000020c00780c */ /* 0x004fe20003f06270 */
[----:B------:R-:W-:-:S04]  /*00f0*/  IMAD R13, R7, R12, R7 ;  /* 0x0000000c070d7224 */ /* 0x000fc800078e0207 */
[----:B---3--:R-:W-:-:S05]  /*0100*/  IMAD.WIDE R6, R13, 0x4, R4 ;  /* 0x000000040d067825 */ /* 0x008fca00078e0204 */
[----:B----4-:R0:W-:Y:S03]  /*0110*/  STG.E desc[UR4][R6.64+0x4], R9 ;  /* 0x0000040906007986 */ /* 0x0101e6000c101904 */
[----:B------:R-:W-:Y:S05]  /*0120*/  @!P0 EXIT ;  /* 0x000000000000894d */ /* 0x000fea0003800000 */
[C---:B------:R-:W-:Y:S01]  /*0130*/  IADD3 R0, PT, PT, R12.reuse, -0x2, RZ ;  /* 0xfffffffe0c007810 */ /* 0x040fe20007ffe0ff */
[----:B0-----:R-:W-:Y:S01]  /*0140*/  HFMA2 R9, -RZ, RZ, 0, 1.1920928955078125e-07 ;  /* 0x00000002ff097431 */ /* 0x001fe200000001ff */
[----:B------:R-:W-:Y:S02]  /*0150*/  IADD3 R12, PT, PT, R12, -0x1, RZ ;  /* 0xffffffff0c0c7810 */ /* 0x000fe40007ffe0ff */
[----:B------:R-:W-:Y:S02]  /*0160*/  ISETP.GE.U32.AND P0, PT, R0, 0x7, PT ;  /* 0x000000070000780c */ /* 0x000fe40003f06070 */
[----:B------:R-:W-:Y:S02]  /*0170*/  IADD3 R0, PT, PT, R13, -0x1, RZ ;  /* 0xffffffff0d007810 */ /* 0x000fe40007ffe0ff */
[----:B------:R-:W-:-:S09]  /*0180*/  LOP3.LUT R20, R12, 0x7, RZ, 0xc0, !PT ;  /* 0x000000070c147812 */ /* 0x000fd200078ec0ff */
[----:B------:R-:W-:Y:S05]  /*0190*/  @!P0 BRA `(.L_x_5) ;  /* 0x0000000000c08947 */ /* 0x000fea0003800000 */
[----:B------:R-:W-:Y:S02]  /*01a0*/  LOP3.LUT R15, R12, 0xfffffff8, RZ, 0xc0, !PT ;  /* 0xfffffff80c0f7812 */ /* 0x000fe400078ec0ff */
[----:B------:R-:W-:Y:S02]  /*01b0*/  MOV R14, 0x1 ;  /* 0x00000001000e7802 */ /* 0x000fe40000000f00 */
[----:B------:R-:W-:-:S07]  /*01c0*/  IADD3 R15, PT, PT, -R15, RZ, RZ ;  /* 0x000000ff0f0f7210 */ /* 0x000fce0007ffe1ff */
.L_x_6:
[----:B--2---:R-:W-:Y:S01]  /*01d0*/  IADD3 R9, PT, PT, R13, 0x1, RZ ;  /* 0x000000010d097810 */ /* 0x004fe20007ffe0ff */
[----:B------:R-:W2:Y:S04]  /*01e0*/  LDG.E R11, desc[UR4][R2.64] ;  /* 0x00000004020b7981 */ /* 0x000ea8000c1e1900 */
[----:B------:R-:W-:-:S05]  /*01f0*/  IMAD.WIDE R8, R9, 0x4, R4 ;  /* 0x0000000409087825 */ /* 0x000fca00078e0204 */
[----:B------:R-:W3:Y:S04]  /*0200*/  LDG.E R16, desc[UR4][R8.64] ;  /* 0x0000000408107981 */ /* 0x000ee8000c1e1900 */
[----:B------:R-:W2:Y:S01]  /*0210*/  LDG.E R17, desc[UR4][R8.64+-0x4] ;  /* 0xfffffc0408117981 */ /* 0x000ea2000c1e1900 */
[----:B---3--:R-:W-:-:S04]  /*0220*/  FADD R10, R16, R16 ;  /* 0x00000010100a7221 */ /* 0x008fc80000000000 */
[----:B--2---:R-:W-:-:S05]  /*0230*/  FFMA R17, R10, R11, -R17 ;  /* 0x0000000b0a117223 */ /* 0x004fca0000000811 */
[----:B------:R0:W-:Y:S04]  /*0240*/  STG.E desc[UR4][R8.64+0x4], R17 ;  /* 0x0000041108007986 */ /* 0x0001e8000c101904 */
[----:B------:R-:W2:Y:S01]  /*0250*/  LDG.E R18, desc[UR4][R2.64] ;  /* 0x0000000402127981 */ /* 0x000ea2000c1e1900 */
[----:B------:R-:W-:Y:S01]  /*0260*/  IADD3 R11, PT, PT, R14, 0x1, RZ ;  /* 0x000000010e0b7810 */ /* 0x000fe20007ffe0ff */
[----:B------:R-:W-:-:S04]  /*0270*/  FADD R19, R17, R17 ;  /* 0x0000001111137221 */ /* 0x000fc80000000000 */
[----:B------:R-:W-:-:S04]  /*0280*/  IMAD.WIDE R10, R11, 0x4, R6 ;  /* 0x000000040b0a7825 */ /* 0x000fc800078e0206 */
[----:B--2---:R-:W-:-:S05]  /*0290*/  FFMA R19, R19, R18, -R16 ;  /* 0x0000001213137223 */ /* 0x004fca0000000810 */
[----:B------:R1:W-:Y:S04]  /*02a0*/  STG.E desc[UR4][R10.64+0x4], R19 ;  /* 0x000004130a007986 */ /* 0x0003e8000c101904 */
[----:B------:R-:W2:Y:S04]  /*02b0*/  LDG.E R16, desc[UR4][R8.64+0x8] ;  /* 0x0000080408107981 */ /* 0x000ea8000c1e1900 */
[----:B------:R-:W3:Y:S01]  /*02c0*/  LDG.E R21, desc[UR4][R2.64] ;  /* 0x0000000402157981 */ /* 0x000ee2000c1e1900 */
[----:B--2---:R-:W-:-:S04]  /*02d0*/  FADD R18, R16, R16 ;  /* 0x0000001010127221 */ /* 0x004fc80000000000 */
[----:B---3--:R-:W-:-:S05]  /*02e0*/  FFMA R21, R18, R21, -R17 ;  /* 0x0000001512157223 */ /* 0x008fca0000000811 */
[----:B------:R-:W-:Y:S04]  /*02f0*/  STG.E desc[UR4][R8.64+0xc], R21 ;  /* 0x00000c1508007986 */ /* 0x000fe8000c101904 */
[----:B------:R-:W2:Y:S01]  /*0300*/  LDG.E R18, desc[UR4][R2.64] ;  /* 0x0000000402127981 */ /* 0x000ea2000c1e1900 */
[----:B0-----:R-:W-:-:S04]  /*0310*/  FADD R17, R21, R21 ;  /* 0x0000001515117221 */ /* 0x001fc80000000000 */
[----:B--2---:R-:W-:-:S05]  /*0320*/  FFMA R17, R17, R18, -R16 ;  /* 0x0000001211117223 */ /* 0x004fca0000000810 */
[----:B------:R0:W-:Y:S04]  /*0330*/  STG.E desc[UR4][R8.64+0x10], R17 ;  /* 0x0000101108007986 */ /* 0x0001e8000c101904 */
[----:B------:R-:W2:Y:S01]  /*0340*/  LDG.E R16, desc[UR4][R2.64] ;  /* 0x0000000402107981 */ /* 0x000ea2000c1e1900 */
[----:B-1----:R-:W-:-:S04]  /*0350*/  FADD R10, R17, R17 ;  /* 0x00000011110a7221 */ /* 0x002fc80000000000 */
[----:B--2---:R-:W-:-:S05]  /*0360*/  FFMA R11, R10, R16, -R21 ;  /* 0x000000100a0b7223 */ /* 0x004fca0000000815 */
[----:B------:R1:W-:Y:S04]  /*0370*/  STG.E desc[UR4][R8.64+0x14], R11 ;  /* 0x0000140b08007986 */ /* 0x0003e8000c101904 */
[----:B------:R-:W2:Y:S01]  /*0380*/  LDG.E R16, desc[UR4][R2.64] ;  /* 0x0000000402107981 */ /* 0x000ea2000c1e1900 */
[----:B------:R-:W-:-:S04]  /*0390*/  FADD R10, R11, R11 ;  /* 0x0000000b0b0a7221 */ /* 0x000fc80000000000 */
[----:B--2---:R-:W-:-:S05]  /*03a0*/  FFMA R19, R10, R16, -R17 ;  /* 0x000000100a137223 */ /* 0x004fca0000000811 */
[----:B------:R2:W-:Y:S04]  /*03b0*/  STG.E desc[UR4][R8.64+0x18], R19 ;  /* 0x0000181308007986 */ /* 0x0005e8000c101904 */
[----:B------:R-:W0:Y:S01]  /*03c0*/  LDG.E R16, desc[UR4][R2.64] ;  /* 0x0000000402107981 */ /* 0x000e22000c1e1900 */
[----:B------:R-:W-:Y:S01]  /*03d0*/  FADD R10, R19, R19 ;  /* 0x00000013130a7221 */ /* 0x000fe20000000000 */
[----:B------:R-:W-:-:S03]  /*03e0*/  IADD3 R15, PT, PT, R15, 0x8, RZ ;  /* 0x000000080f0f7810 */ /* 0x000fc60007ffe0ff */
[----:B0-----:R-:W-:-:S05]  /*03f0*/  FFMA R17, R10, R16, -R11 ;  /* 0x000000100a117223 */ /* 0x001fca000000080b */
[----:B------:R2:W-:Y:S04]  /*0400*/  STG.E desc[UR4][R8.64+0x1c], R17 ;  /* 0x00001c1108007986 */ /* 0x0005e8000c101904 */
[----:B------:R-:W1:Y:S01]  /*0410*/  LDG.E R16, desc[UR4][R2.64] ;  /* 0x0000000402107981 */ /* 0x000e62000c1e1900 */
[----:B------:R-:W-:Y:S01]  /*0420*/  ISETP.NE.AND P0, PT, R15, RZ, PT ;  /* 0x000000ff0f00720c */ /* 0x000fe20003f05270 */
[----:B------:R-:W-:Y:S01]  /*0430*/  FADD R10, R17, R17 ;  /* 0x00000011110a7221 */ /* 0x000fe20000000000 */
[----:B------:R-:W-:Y:S02]  /*0440*/  IADD3 R13, PT, PT, R13, 0x8, RZ ;  /* 0x000000080d0d7810 */ /* 0x000fe40007ffe0ff */
[----:B------:R-:W-:Y:S01]  /*0450*/  IADD3 R14, PT, PT, R14, 0x8, RZ ;  /* 0x000000080e0e7810 */ /* 0x000fe20007ffe0ff */
[----:B-1----:R-:W-:-:S05]  /*0460*/  FFMA R11, R10, R16, -R19 ;  /* 0x000000100a0b7223 */ /* 0x002fca0000000813 */
[----:B------:R2:W-:Y:S03]  /*0470*/  STG.E desc[UR4][R8.64+0x20], R11 ;  /* 0x0000200b08007986 */ /* 0x0005e6000c101904 */
[----:B------:R-:W-:Y:S05]  /*0480*/  @P0 BRA `(.L_x_6) ;  /* 0xfffffffc00500947 */ /* 0x000fea000383ffff */
[----:B--2---:R-:W-:-:S07]  /*0490*/  IADD3 R9, PT, PT, R14, 0x1, RZ ;  /* 0x000000010e097810 */ /* 0x004fce0007ffe0ff */
.L_x_5:
[----:B------:R-:W-:-:S13]  /*04a0*/  ISETP.NE.AND P0, PT, R20, RZ, PT ;  /* 0x000000ff1400720c */ /* 0x000fda0003f05270 */
[----:B------:R-:W-:Y:S05]  /*04b0*/  @!P0 EXIT ;  /* 0x000000000000894d */ /* 0x000fea0003800000 */
[----:B------:R-:W-:Y:S02]  /*04c0*/  ISETP.GE.U32.AND P0, PT, R20, 0x4, PT ;  /* 0x000000041400780c */ /* 0x000fe40003f06070 */
[----:B------:R-:W-:-:S04]  /*04d0*/  LOP3.LUT R14, R12, 0x3, RZ, 0xc0, !PT ;  /* 0x000000030c0e7812 */ /* 0x000fc800078ec0ff */
[----:B------:R-:W-:-:S07]  /*04e0*/  ISETP.NE.AND P1, PT, R14, RZ, PT ;  /* 0x000000ff0e00720c */ /* 0x000fce0003f25270 */
[----:B------:R-:W-:Y:S06]  /*04f0*/  @!P0 BRA `(.L_x_7) ;  /* 0x0000000000548947 */ /* 0x000fec0003800000 */
[----:B------:R-:W-:Y:S01]  /*0500*/  IADD3 R7, PT, PT, R0, R9, RZ ;  /* 0x0000000900077210 */ /* 0x000fe20007ffe0ff */
        /* <DEDUP_REMOVED lines=8> */
[----:B------:R-:W-:-:S04]  /*0590*/  FADD R13, R11, R11 ;  /* 0x0000000b0b0d7221 */ /* 0x000fc80000000000 */
        /* <DEDUP_REMOVED lines=10> */
[----:B------:R1:W-:Y:S02]  /*0640*/  STG.E desc[UR4][R6.64+0x10], R11 ;  /* 0x0000100b06007986 */ /* 0x0003e4000c101904 */
.L_x_7:
[----:B------:R-:W-:Y:S05]  /*0650*/  @!P1 EXIT ;  /* 0x000000000000994d */ /* 0x000fea0003800000 */
[----:B------:R-:W-:Y:S02]  /*0660*/  ISETP.NE.AND P0, PT, R14, 0x1, PT ;  /* 0x000000010e00780c */ /* 0x000fe40003f05270 */
[----:B------:R-:W-:-:S04]  /*0670*/  LOP3.LUT R12, R12, 0x1, RZ, 0xc0, !PT ;  /* 0x000000010c0c7812 */ /* 0x000fc800078ec0ff */
[----:B------:R-:W-:-:S07]  /*0680*/  ISETP.NE.U32.AND P1, PT, R12, 0x1, PT ;  /* 0x000000010c00780c */ /* 0x000fce0003f25070 */
[----:B------:R-:W-:Y:S06]  /*0690*/  @!P0 BRA `(.L_x_8) ;  /* 0x0000000000348947 */ /* 0x000fec0003800000 */
[----:B-1----:R-:W-:Y:S01]  /*06a0*/  IADD3 R7, PT, PT, R0, R9, RZ ;  /* 0x0000000900077210 */ /* 0x002fe20007ffe0ff */
        /* <DEDUP_REMOVED lines=8> */
[----:B------:R-:W-:Y:S01]  /*0730*/  FADD R13, R11, R11 ;  /* 0x0000000b0b0d7221 */ /* 0x000fe20000000000 */
[----:B------:R-:W-:-:S03]  /*0740*/  IADD3 R9, PT, PT, R9, 0x2, RZ ;  /* 0x0000000209097810 */ /* 0x000fc60007ffe0ff */
[----:B--2---:R-:W-:-:S05]  /*0750*/  FFMA R13, R13, R10, -R8 ;  /* 0x0000000a0d0d7223 */ /* 0x004fca0000000808 */
[----:B------:R0:W-:Y:S02]  /*0760*/  STG.E desc[UR4][R6.64+0x8], R13 ;  /* 0x0000080d06007986 */ /* 0x0001e4000c101904 */
.L_x_8:
[----:B------:R-:W-:Y:S05]  /*0770*/  @P1 EXIT ;  /* 0x000000000000194d */ /* 0x000fea0003800000 */
[----:B------:R-:W-:Y:S01]  /*0780*/  IADD3 R9, PT, PT, R0, R9, RZ ;  /* 0x0000000900097210 */ /* 0x000fe20007ffe0ff */
[----:B------:R-:W2:Y:S04]  /*0790*/  LDG.E R3, desc[UR4][R2.64] ;  /* 0x0000000402037981 */ /* 0x000ea8000c1e1900 */
[----:B------:R-:W-:-:S05]  /*07a0*/  IMAD.WIDE R4, R9, 0x4, R4 ;  /* 0x0000000409047825 */ /* 0x000fca00078e0204 */
[----:B------:R-:W3:Y:S04]  /*07b0*/  LDG.E R0, desc[UR4][R4.64] ;  /* 0x0000000404007981 */ /* 0x000ee8000c1e1900 */
[----:B01----:R-:W2:Y:S01]  /*07c0*/  LDG.E R7, desc[UR4][R4.64+-0x4] ;  /* 0xfffffc0404077981 */ /* 0x003ea2000c1e1900 */
[----:B---3--:R-:W-:-:S04]  /*07d0*/  FADD R0, R0, R0 ;  /* 0x0000000000007221 */ /* 0x008fc80000000000 */
[----:B--2---:R-:W-:-:S05]  /*07e0*/  FFMA R7, R0, R3, -R7 ;  /* 0x0000000300077223 */ /* 0x004fca0000000807 */
[----:B------:R-:W-:Y:S01]  /*07f0*/  STG.E desc[UR4][R4.64+0x4], R7 ;  /* 0x0000040704007986 */ /* 0x000fe2000c101904 */
[----:B------:R-:W-:Y:S05]  /*0800*/  EXIT ;  /* 0x000000000000794d */ /* 0x000fea0003800000 */
.L_x_9:
        /* <DEDUP_REMOVED lines=15> */
.L_x_11:


//--------------------- .nv.shared.reserved.0     --------------------------
	.section	.nv.shared.reserved.0,"aw",@nobits
	.weak		__nv_reservedSMEM_offset_0_alias
	.size		__nv_reservedSMEM_offset_0_alias, 0, 64
	.other		__nv_reservedSMEM_offset_0_alias,@"STO_CUDA_RESERVED_SHARED STV_DEFAULT"
__nv_reservedSMEM_offset_0_alias:
	.zero		0
	.zero		64


//--------------------- .nv.constant0._Z16cheby_bwd_kernelPKfS0_S0_Pfiiii --------------------------
	.section	.nv.constant0._Z16cheby_bwd_kernelPKfS0_S0_Pfiiii,"a",@progbits
	.sectionflags	@""
	.align	4
.nv.constant0._Z16cheby_bwd_kernelPKfS0_S0_Pfiiii:
	.zero		944


//--------------------- .nv.constant0._Z16cheby_fwd_kernelPKfPfiiii --------------------------
	.section	.nv.constant0._Z16cheby_fwd_kernelPKfPfiiii,"a",@progbits
	.sectionflags	@""
	.align	4
.nv.constant0._Z16cheby_fwd_kernelPKfPfiiii:
	.zero		928


//--------------------- SYMBOLS --------------------------

	.type		.nv.reservedSmem.offset0,@object
	.size		.nv.reservedSmem.offset0,0x4
